//
// Generated by NVIDIA NVVM Compiler
//
// Compiler Build ID: CL-36424714
// Cuda compilation tools, release 13.0, V13.0.88
// Based on NVVM 20.0.0
//

.version 9.0
.target sm_100
.address_size 64

	// .globl	_Z13reduce_kernelPfS_

.visible .entry _Z13reduce_kernelPfS_(
	.param .u64 .ptr .align 1 _Z13reduce_kernelPfS__param_0,
	.param .u64 .ptr .align 1 _Z13reduce_kernelPfS__param_1
)
{


	ret;

}


// ===== COMPILED SASS (sm_100) =====

	.target	sm_100

	.elftype	@"ET_EXEC"


//--------------------- .note.nv.tkinfo           --------------------------
	.section	.note.nv.tkinfo,"",@"SHT_NOTE"
	.sectionflags	@"SHF_NOTE_NV_TKINFO"
	.tkinfo
        /*0018*/ 	.word	0x00000002
        /*0030*/ 	.string	""
        /*0030*/ 	.string	"ptxas"
        /*0030*/ 	.string	"Cuda compilation tools, release 13.0, V13.0.88"
        /*0030*/ 	.string	"Build cuda_13.0.r13.0/compiler.36424714_0"
        /*0030*/ 	.string	"-arch sm_100 -m 64 "



//--------------------- .note.nv.cuinfo           --------------------------
	.section	.note.nv.cuinfo,"",@"SHT_NOTE"
	.sectionflags	@"SHF_NOTE_NV_CUINFO"
        /*0018*/ 	.short	0x0002
        /*001a*/ 	.short	0x0064
        /*001c*/ 	.short	0x0082
	.zero		2


//--------------------- .nv.info                  --------------------------
	.section	.nv.info,"",@"SHT_CUDA_INFO"
	.align	4


	//----- nvinfo : EIATTR_REGCOUNT
	.align		4
        /*0000*/ 	.byte	0x04, 0x2f
        /*0002*/ 	.short	(.L_1 - .L_0)
	.align		4
.L_0:
        /*0004*/ 	.word	index@(_Z13reduce_kernelPfS_)
        /*0008*/ 	.word	0x00000004


	//----- nvinfo : EIATTR_FRAME_SIZE
	.align		4
.L_1:
        /*000c*/ 	.byte	0x04, 0x11
        /*000e*/ 	.short	(.L_3 - .L_2)
	.align		4
.L_2:
        /*0010*/ 	.word	index@(_Z13reduce_kernelPfS_)
        /*0014*/ 	.word	0x00000000


	//----- nvinfo : EIATTR_MIN_STACK_SIZE
	.align		4
.L_3:
        /*0018*/ 	.byte	0x04, 0x12
        /*001a*/ 	.short	(.L_5 - .L_4)
	.align		4
.L_4:
        /*001c*/ 	.word	index@(_Z13reduce_kernelPfS_)
        /*0020*/ 	.word	0x00000000
.L_5:


//--------------------- .nv.compat                --------------------------
	.section	.nv.compat,"",@"SHT_CUDA_COMPAT_INFO"
	.align	4
        /*0000*/ 	.byte	0x02, 0x09, 0x00, 0x00, 0x02, 0x02, 0x01, 0x00, 0x02, 0x05, 0x05, 0x00, 0x03, 0x07, 0x01, 0x01
        /*0010*/ 	.byte	0x02, 0x03, 0x00, 0x00, 0x02, 0x06, 0x01, 0x00, 0x04, 0x0b, 0x08, 0x00, 0x09, 0x00, 0x00, 0x00
        /*0020*/ 	.byte	0x00, 0x00, 0x00, 0x00


//--------------------- .nv.info._Z13reduce_kernelPfS_ --------------------------
	.section	.nv.info._Z13reduce_kernelPfS_,"",@"SHT_CUDA_INFO"
	.sectionflags	@""
	.align	4


	//----- nvinfo : EIATTR_CUDA_API_VERSION
	.align		4
        /*0000*/ 	.byte	0x04, 0x37
        /*0002*/ 	.short	(.L_7 - .L_6)
.L_6:
        /*0004*/ 	.word	0x00000082


	//----- nvinfo : EIATTR_KPARAM_INFO
	.align		4
.L_7:
        /*0008*/ 	.byte	0x04, 0x17
        /*000a*/ 	.short	(.L_9 - .L_8)
.L_8:
        /*000c*/ 	.word	0x00000000
        /*0010*/ 	.short	0x0001
        /*0012*/ 	.short	0x0008
        /*0014*/ 	.byte	0x00, 0xf5, 0x21, 0x00


	//----- nvinfo : EIATTR_KPARAM_INFO
	.align		4
.L_9:
        /*0018*/ 	.byte	0x04, 0x17
        /*001a*/ 	.short	(.L_11 - .L_10)
.L_10:
        /*001c*/ 	.word	0x00000000
        /*0020*/ 	.short	0x0000
        /*0022*/ 	.short	0x0000
        /*0024*/ 	.byte	0x00, 0xf5, 0x21, 0x00


	//----- nvinfo : EIATTR_SPARSE_MMA_MASK
	.align		4
.L_11:
        /*0028*/ 	.byte	0x03, 0x50
        /*002a*/ 	.short	0x0000


	//----- nvinfo : EIATTR_MAXREG_COUNT
	.align		4
        /*002c*/ 	.byte	0x03, 0x1b
        /*002e*/ 	.short	0x00ff


	//----- nvinfo : EIATTR_MERCURY_ISA_VERSION
	.align		4
        /*0030*/ 	.byte	0x03, 0x5f
        /*0032*/ 	.short	0x0101


	//----- nvinfo : EIATTR_VRC_CTA_INIT_COUNT
	.align		4
        /*0034*/ 	.byte	0x02, 0x4a
	.zero		1
	.zero		1


	//----- nvinfo : EIATTR_EXIT_INSTR_OFFSETS
	.align		4
        /*0038*/ 	.byte	0x04, 0x1c
        /*003a*/ 	.short	(.L_13 - .L_12)


	//   ....[0]....
.L_12:
        /*003c*/ 	.word	0x00000010


	//----- nvinfo : EIATTR_CBANK_PARAM_SIZE
	.align		4
.L_13:
        /*0040*/ 	.byte	0x03, 0x19
        /*0042*/ 	.short	0x0010


	//----- nvinfo : EIATTR_PARAM_CBANK
	.align		4
        /*0044*/ 	.byte	0x04, 0x0a
        /*0046*/ 	.short	(.L_15 - .L_14)
	.align		4
.L_14:
        /*0048*/ 	.word	index@(.nv.constant0._Z13reduce_kernelPfS_)
        /*004c*/ 	.short	0x0380
        /*004e*/ 	.short	0x0010


	//----- nvinfo : EIATTR_SW_WAR
	.align		4
.L_15:
        /*0050*/ 	.byte	0x04, 0x36
        /*0052*/ 	.short	(.L_17 - .L_16)
.L_16:
        /*0054*/ 	.word	0x00000008
.L_17:


//--------------------- .nv.callgraph             --------------------------
	.section	.nv.callgraph,"",@"SHT_CUDA_CALLGRAPH"
	.align	4
	.sectionentsize	8
	.align		4
        /*0000*/ 	.word	0x00000000
	.align		4
        /*0004*/ 	.word	0xffffffff
	.align		4
        /*0008*/ 	.word	0x00000000
	.align		4
        /*000c*/ 	.word	0xfffffffe
	.align		4
        /*0010*/ 	.word	0x00000000
	.align		4
        /*0014*/ 	.word	0xfffffffd
	.align		4
        /*0018*/ 	.word	0x00000000
	.align		4
        /*001c*/ 	.word	0xfffffffc


//--------------------- .text._Z13reduce_kernelPfS_ --------------------------
	.section	.text._Z13reduce_kernelPfS_,"ax",@progbits
	.align	128
        .global         _Z13reduce_kernelPfS_
        .type           _Z13reduce_kernelPfS_,@function
        .size           _Z13reduce_kernelPfS_,(.L_x_1 - _Z13reduce_kernelPfS_)
        .other          _Z13reduce_kernelPfS_,@"STO_CUDA_ENTRY STV_DEFAULT"
_Z13reduce_kernelPfS_:
.text._Z13reduce_kernelPfS_:
[----:B------:R-:W-:Y:S01]  /*0000*/  LDC R1, c[0x0][0x37c] ;  /* 0x0000df00ff017b82 */ /* 0x000fe20000000800 */
[----:B------:R-:W-:Y:S05]  /*0010*/  EXIT ;  /* 0x000000000000794d */ /* 0x000fea0003800000 */
.L_x_0:
[----:B------:R-:W-:-:S00]  /*0020*/  BRA `(.L_x_0) ;  /* 0xfffffffc00fc7947 */ /* 0x000fc0000383ffff */
[----:B------:R-:W-:-:S00]  /*0030*/  NOP ;  /* 0x0000000000007918 */ /* 0x000fc00000000000 */
        /* <DEDUP_REMOVED lines=12> */
.L_x_1:


//--------------------- .nv.shared.reserved.0     --------------------------
	.section	.nv.shared.reserved.0,"aw",@nobits
	.weak		__nv_reservedSMEM_offset_0_alias
	.size		__nv_reservedSMEM_offset_0_alias, 0, 64
	.other		__nv_reservedSMEM_offset_0_alias,@"STO_CUDA_RESERVED_SHARED STV_DEFAULT"
__nv_reservedSMEM_offset_0_alias:
	.zero		0
	.zero		64


//--------------------- .nv.constant0._Z13reduce_kernelPfS_ --------------------------
	.section	.nv.constant0._Z13reduce_kernelPfS_,"a",@progbits
	.sectionflags	@""
	.align	4
.nv.constant0._Z13reduce_kernelPfS_:
	.zero		912


//--------------------- SYMBOLS --------------------------

	.type		.nv.reservedSmem.offset0,@object
	.size		.nv.reservedSmem.offset0,0x4
